//
// Generated by NVIDIA NVVM Compiler
//
// Compiler Build ID: CL-36424714
// Cuda compilation tools, release 13.0, V13.0.88
// Based on NVVM 20.0.0
//

.version 9.0
.target sm_100
.address_size 64

	// .globl	_Z17calculationKernelPi

.visible .entry _Z17calculationKernelPi(
	.param .u64 .ptr .align 1 _Z17calculationKernelPi_param_0
)
{
	.reg .b32 	%r<3>;
	.reg .b64 	%rd<3>;

	ld.param.u64 	%rd1, [_Z17calculationKernelPi_param_0];
	cvta.to.global.u64 	%rd2, %rd1;
	ld.global.u32 	%r1, [%rd2];
	shl.b32 	%r2, %r1, 1;
	st.global.u32 	[%rd2], %r2;
	ret;

}


// ===== COMPILED SASS (sm_100) =====

	.target	sm_100

	.elftype	@"ET_EXEC"


//--------------------- .note.nv.tkinfo           --------------------------
	.section	.note.nv.tkinfo,"",@"SHT_NOTE"
	.sectionflags	@"SHF_NOTE_NV_TKINFO"
	.tkinfo
        /*0018*/ 	.word	0x00000002
        /*0030*/ 	.string	""
        /*0030*/ 	.string	"ptxas"
        /*0030*/ 	.string	"Cuda compilation tools, release 13.0, V13.0.88"
        /*0030*/ 	.string	"Build cuda_13.0.r13.0/compiler.36424714_0"
        /*0030*/ 	.string	"-arch sm_100 -m 64 "



//--------------------- .note.nv.cuinfo           --------------------------
	.section	.note.nv.cuinfo,"",@"SHT_NOTE"
	.sectionflags	@"SHF_NOTE_NV_CUINFO"
        /*0018*/ 	.short	0x0002
        /*001a*/ 	.short	0x0064
        /*001c*/ 	.short	0x0082
	.zero		2


//--------------------- .nv.info                  --------------------------
	.section	.nv.info,"",@"SHT_CUDA_INFO"
	.align	4


	//----- nvinfo : EIATTR_REGCOUNT
	.align		4
        /*0000*/ 	.byte	0x04, 0x2f
        /*0002*/ 	.short	(.L_1 - .L_0)
	.align		4
.L_0:
        /*0004*/ 	.word	index@(_Z17calculationKernelPi)
        /*0008*/ 	.word	0x00000008


	//----- nvinfo : EIATTR_FRAME_SIZE
	.align		4
.L_1:
        /*000c*/ 	.byte	0x04, 0x11
        /*000e*/ 	.short	(.L_3 - .L_2)
	.align		4
.L_2:
        /*0010*/ 	.word	index@(_Z17calculationKernelPi)
        /*0014*/ 	.word	0x00000000


	//----- nvinfo : EIATTR_MIN_STACK_SIZE
	.align		4
.L_3:
        /*0018*/ 	.byte	0x04, 0x12
        /*001a*/ 	.short	(.L_5 - .L_4)
	.align		4
.L_4:
        /*001c*/ 	.word	index@(_Z17calculationKernelPi)
        /*0020*/ 	.word	0x00000000
.L_5:


//--------------------- .nv.compat                --------------------------
	.section	.nv.compat,"",@"SHT_CUDA_COMPAT_INFO"
	.align	4
        /*0000*/ 	.byte	0x02, 0x09, 0x00, 0x00, 0x02, 0x02, 0x01, 0x00, 0x02, 0x05, 0x05, 0x00, 0x03, 0x07, 0x01, 0x01
        /*0010*/ 	.byte	0x02, 0x03, 0x00, 0x00, 0x02, 0x06, 0x01, 0x00, 0x04, 0x0b, 0x08, 0x00, 0x09, 0x00, 0x00, 0x00
        /*0020*/ 	.byte	0x00, 0x00, 0x00, 0x00


//--------------------- .nv.info._Z17calculationKernelPi --------------------------
	.section	.nv.info._Z17calculationKernelPi,"",@"SHT_CUDA_INFO"
	.sectionflags	@""
	.align	4


	//----- nvinfo : EIATTR_CUDA_API_VERSION
	.align		4
        /*0000*/ 	.byte	0x04, 0x37
        /*0002*/ 	.short	(.L_7 - .L_6)
.L_6:
        /*0004*/ 	.word	0x00000082


	//----- nvinfo : EIATTR_KPARAM_INFO
	.align		4
.L_7:
        /*0008*/ 	.byte	0x04, 0x17
        /*000a*/ 	.short	(.L_9 - .L_8)
.L_8:
        /*000c*/ 	.word	0x00000000
        /*0010*/ 	.short	0x0000
        /*0012*/ 	.short	0x0000
        /*0014*/ 	.byte	0x00, 0xf5, 0x21, 0x00


	//----- nvinfo : EIATTR_SPARSE_MMA_MASK
	.align		4
.L_9:
        /*0018*/ 	.byte	0x03, 0x50
        /*001a*/ 	.short	0x0000


	//----- nvinfo : EIATTR_MAXREG_COUNT
	.align		4
        /*001c*/ 	.byte	0x03, 0x1b
        /*001e*/ 	.short	0x00ff


	//----- nvinfo : EIATTR_MERCURY_ISA_VERSION
	.align		4
        /*0020*/ 	.byte	0x03, 0x5f
        /*0022*/ 	.short	0x0101


	//----- nvinfo : EIATTR_VRC_CTA_INIT_COUNT
	.align		4
        /*0024*/ 	.byte	0x02, 0x4a
	.zero		1
	.zero		1


	//----- nvinfo : EIATTR_EXIT_INSTR_OFFSETS
	.align		4
        /*0028*/ 	.byte	0x04, 0x1c
        /*002a*/ 	.short	(.L_11 - .L_10)


	//   ....[0]....
.L_10:
        /*002c*/ 	.word	0x00000060


	//----- nvinfo : EIATTR_CBANK_PARAM_SIZE
	.align		4
.L_11:
        /*0030*/ 	.byte	0x03, 0x19
        /*0032*/ 	.short	0x0008


	//----- nvinfo : EIATTR_PARAM_CBANK
	.align		4
        /*0034*/ 	.byte	0x04, 0x0a
        /*0036*/ 	.short	(.L_13 - .L_12)
	.align		4
.L_12:
        /*0038*/ 	.word	index@(.nv.constant0._Z17calculationKernelPi)
        /*003c*/ 	.short	0x0380
        /*003e*/ 	.short	0x0008


	//----- nvinfo : EIATTR_SW_WAR
	.align		4
.L_13:
        /*0040*/ 	.byte	0x04, 0x36
        /*0042*/ 	.short	(.L_15 - .L_14)
.L_14:
        /*0044*/ 	.word	0x00000008
.L_15:


//--------------------- .nv.callgraph             --------------------------
	.section	.nv.callgraph,"",@"SHT_CUDA_CALLGRAPH"
	.align	4
	.sectionentsize	8
	.align		4
        /*0000*/ 	.word	0x00000000
	.align		4
        /*0004*/ 	.word	0xffffffff
	.align		4
        /*0008*/ 	.word	0x00000000
	.align		4
        /*000c*/ 	.word	0xfffffffe
	.align		4
        /*0010*/ 	.word	0x00000000
	.align		4
        /*0014*/ 	.word	0xfffffffd
	.align		4
        /*0018*/ 	.word	0x00000000
	.align		4
        /*001c*/ 	.word	0xfffffffc


//--------------------- .text._Z17calculationKernelPi --------------------------
	.section	.text._Z17calculationKernelPi,"ax",@progbits
	.align	128
        .global         _Z17calculationKernelPi
        .type           _Z17calculationKernelPi,@function
        .size           _Z17calculationKernelPi,(.L_x_1 - _Z17calculationKernelPi)
        .other          _Z17calculationKernelPi,@"STO_CUDA_ENTRY STV_DEFAULT"
_Z17calculationKernelPi:
.text._Z17calculationKernelPi:
[----:B------:R-:W-:Y:S08]  /*0000*/  LDC R1, c[0x0][0x37c] ;  /* 0x0000df00ff017b82 */ /* 0x000ff00000000800 */
[----:B------:R-:W0:Y:S01]  /*0010*/  LDC.64 R2, c[0x0][0x380] ;  /* 0x0000e000ff027b82 */ /* 0x000e220000000a00 */
[----:B------:R-:W0:Y:S02]  /*0020*/  LDCU.64 UR4, c[0x0][0x358] ;  /* 0x00006b00ff0477ac */ /* 0x000e240008000a00 */
[----:B0-----:R-:W2:Y:S02]  /*0030*/  LDG.E R0, desc[UR4][R2.64] ;  /* 0x0000000402007981 */ /* 0x001ea4000c1e1900 */
[----:B--2---:R-:W-:-:S05]  /*0040*/  SHF.L.U32 R5, R0, 0x1, RZ ;  /* 0x0000000100057819 */ /* 0x004fca00000006ff */
[----:B------:R-:W-:Y:S01]  /*0050*/  STG.E desc[UR4][R2.64], R5 ;  /* 0x0000000502007986 */ /* 0x000fe2000c101904 */
[----:B------:R-:W-:Y:S05]  /*0060*/  EXIT ;  /* 0x000000000000794d */ /* 0x000fea0003800000 */
.L_x_0:
[----:B------:R-:W-:-:S00]  /*0070*/  BRA `(.L_x_0) ;  /* 0xfffffffc00fc7947 */ /* 0x000fc0000383ffff */
[----:B------:R-:W-:-:S00]  /*0080*/  NOP ;  /* 0x0000000000007918 */ /* 0x000fc00000000000 */
[----:B------:R-:W-:-:S00]  /*0090*/  NOP ;  /* 0x0000000000007918 */ /* 0x000fc00000000000 */
[----:B------:R-:W-:-:S00]  /*00a0*/  NOP ;  /* 0x0000000000007918 */ /* 0x000fc00000000000 */
[----:B------:R-:W-:-:S00]  /*00b0*/  NOP ;  /* 0x0000000000007918 */ /* 0x000fc00000000000 */
[----:B------:R-:W-:-:S00]  /*00c0*/  NOP ;  /* 0x0000000000007918 */ /* 0x000fc00000000000 */
[----:B------:R-:W-:-:S00]  /*00d0*/  NOP ;  /* 0x0000000000007918 */ /* 0x000fc00000000000 */
[----:B------:R-:W-:-:S00]  /*00e0*/  NOP ;  /* 0x0000000000007918 */ /* 0x000fc00000000000 */
[----:B------:R-:W-:-:S00]  /*00f0*/  NOP ;  /* 0x0000000000007918 */ /* 0x000fc00000000000 */
.L_x_1:


//--------------------- .nv.shared.reserved.0     --------------------------
	.section	.nv.shared.reserved.0,"aw",@nobits
	.weak		__nv_reservedSMEM_offset_0_alias
	.size		__nv_reservedSMEM_offset_0_alias, 0, 64
	.other		__nv_reservedSMEM_offset_0_alias,@"STO_CUDA_RESERVED_SHARED STV_DEFAULT"
__nv_reservedSMEM_offset_0_alias:
	.zero		0
	.zero		64


//--------------------- .nv.constant0._Z17calculationKernelPi --------------------------
	.section	.nv.constant0._Z17calculationKernelPi,"a",@progbits
	.sectionflags	@""
	.align	4
.nv.constant0._Z17calculationKernelPi:
	.zero		904


//--------------------- SYMBOLS --------------------------

	.type		.nv.reservedSmem.offset0,@object
	.size		.nv.reservedSmem.offset0,0x4
